//
// Generated by NVIDIA NVVM Compiler
//
// Compiler Build ID: CL-36424714
// Cuda compilation tools, release 13.0, V13.0.88
// Based on NVVM 20.0.0
//

.version 9.0
.target sm_100
.address_size 64

	// .globl	rgb2yiq

.visible .entry rgb2yiq(
	.param .u64 .ptr .align 1 rgb2yiq_param_0,
	.param .u64 .ptr .align 1 rgb2yiq_param_1,
	.param .u32 rgb2yiq_param_2,
	.param .u32 rgb2yiq_param_3
)
{
	.reg .pred 	%p<4>;
	.reg .b32 	%r<14>;
	.reg .b32 	%f<7>;
	.reg .b64 	%rd<8>;
	.reg .b64 	%fd<13>;

	ld.param.u64 	%rd1, [rgb2yiq_param_0];
	ld.param.u64 	%rd2, [rgb2yiq_param_1];
	ld.param.u32 	%r3, [rgb2yiq_param_2];
	ld.param.u32 	%r4, [rgb2yiq_param_3];
	mov.u32 	%r6, %tid.x;
	mov.u32 	%r7, %ctaid.x;
	mov.u32 	%r8, %ntid.x;
	mad.lo.s32 	%r1, %r7, %r8, %r6;
	mov.u32 	%r9, %tid.y;
	mov.u32 	%r10, %ctaid.y;
	mov.u32 	%r11, %ntid.y;
	mad.lo.s32 	%r12, %r10, %r11, %r9;
	setp.ge.s32 	%p1, %r1, %r3;
	setp.ge.s32 	%p2, %r12, %r4;
	or.pred  	%p3, %p1, %p2;
	@%p3 bra 	$L__BB0_2;
	cvta.to.global.u64 	%rd3, %rd1;
	cvta.to.global.u64 	%rd4, %rd2;
	mad.lo.s32 	%r13, %r3, %r12, %r1;
	mul.wide.s32 	%rd5, %r13, 12;
	add.s64 	%rd6, %rd3, %rd5;
	ld.global.f32 	%f1, [%rd6];
	ld.global.f32 	%f2, [%rd6+4];
	ld.global.f32 	%f3, [%rd6+8];
	cvt.f64.f32 	%fd1, %f1;
	cvt.f64.f32 	%fd2, %f2;
	mul.f64 	%fd3, %fd2, 0d3FE2C8B439581062;
	fma.rn.f64 	%fd4, %fd1, 0d3FD322D0E5604189, %fd3;
	cvt.f64.f32 	%fd5, %f3;
	fma.rn.f64 	%fd6, %fd5, 0d3FBD2F1A9FBE76C9, %fd4;
	cvt.rn.f32.f64 	%f4, %fd6;
	add.s64 	%rd7, %rd4, %rd5;
	st.global.f32 	[%rd7], %f4;
	mul.f64 	%fd7, %fd2, 0dBFD189374BC6A7F0;
	fma.rn.f64 	%fd8, %fd1, 0d3FE3126E978D4FDF, %fd7;
	fma.rn.f64 	%fd9, %fd5, 0dBFD49BA5E353F7CF, %fd8;
	cvt.rn.f32.f64 	%f5, %fd9;
	st.global.f32 	[%rd7+4], %f5;
	mul.f64 	%fd10, %fd2, 0dBFE0BC6A7EF9DB23;
	fma.rn.f64 	%fd11, %fd1, 0d3FCB020C49BA5E35, %fd10;
	fma.rn.f64 	%fd12, %fd5, 0d3FD3F7CED916872B, %fd11;
	cvt.rn.f32.f64 	%f6, %fd12;
	st.global.f32 	[%rd7+8], %f6;
$L__BB0_2:
	ret;

}
	// .globl	yiq2rgb
.visible .entry yiq2rgb(
	.param .u64 .ptr .align 1 yiq2rgb_param_0,
	.param .u64 .ptr .align 1 yiq2rgb_param_1,
	.param .u32 yiq2rgb_param_2,
	.param .u32 yiq2rgb_param_3
)
{
	.reg .pred 	%p<4>;
	.reg .b32 	%r<14>;
	.reg .b32 	%f<7>;
	.reg .b64 	%rd<8>;
	.reg .b64 	%fd<10>;

	ld.param.u64 	%rd1, [yiq2rgb_param_0];
	ld.param.u64 	%rd2, [yiq2rgb_param_1];
	ld.param.u32 	%r3, [yiq2rgb_param_2];
	ld.param.u32 	%r4, [yiq2rgb_param_3];
	mov.u32 	%r6, %tid.x;
	mov.u32 	%r7, %ctaid.x;
	mov.u32 	%r8, %ntid.x;
	mad.lo.s32 	%r1, %r7, %r8, %r6;
	mov.u32 	%r9, %tid.y;
	mov.u32 	%r10, %ctaid.y;
	mov.u32 	%r11, %ntid.y;
	mad.lo.s32 	%r12, %r10, %r11, %r9;
	setp.ge.s32 	%p1, %r1, %r3;
	setp.ge.s32 	%p2, %r12, %r4;
	or.pred  	%p3, %p1, %p2;
	@%p3 bra 	$L__BB1_2;
	cvta.to.global.u64 	%rd3, %rd1;
	cvta.to.global.u64 	%rd4, %rd2;
	mad.lo.s32 	%r13, %r3, %r12, %r1;
	mul.wide.s32 	%rd5, %r13, 12;
	add.s64 	%rd6, %rd3, %rd5;
	ld.global.f32 	%f1, [%rd6];
	ld.global.f32 	%f2, [%rd6+4];
	ld.global.f32 	%f3, [%rd6+8];
	cvt.f64.f32 	%fd1, %f1;
	cvt.f64.f32 	%fd2, %f2;
	fma.rn.f64 	%fd3, %fd2, 0d3FEE978D4FDF3B64, %fd1;
	cvt.f64.f32 	%fd4, %f3;
	fma.rn.f64 	%fd5, %fd4, 0d3FE3DF3B645A1CAC, %fd3;
	cvt.rn.f32.f64 	%f4, %fd5;
	add.s64 	%rd7, %rd4, %rd5;
	st.global.f32 	[%rd7], %f4;
	fma.rn.f64 	%fd6, %fd2, 0dBFD16872B020C49C, %fd1;
	fma.rn.f64 	%fd7, %fd4, 0dBFE4B4395810624E, %fd6;
	cvt.rn.f32.f64 	%f5, %fd7;
	st.global.f32 	[%rd7+4], %f5;
	fma.rn.f64 	%fd8, %fd2, 0dBFF1B22D0E560419, %fd1;
	fma.rn.f64 	%fd9, %fd4, 0dBFFB3F7CED916873, %fd8;
	cvt.rn.f32.f64 	%f6, %fd9;
	st.global.f32 	[%rd7+8], %f6;
$L__BB1_2:
	ret;

}
	// .globl	rgb2yuv
.visible .entry rgb2yuv(
	.param .u64 .ptr .align 1 rgb2yuv_param_0,
	.param .u64 .ptr .align 1 rgb2yuv_param_1,
	.param .u32 rgb2yuv_param_2,
	.param .u32 rgb2yuv_param_3
)
{
	.reg .pred 	%p<4>;
	.reg .b32 	%r<14>;
	.reg .b32 	%f<7>;
	.reg .b64 	%rd<8>;
	.reg .b64 	%fd<13>;

	ld.param.u64 	%rd1, [rgb2yuv_param_0];
	ld.param.u64 	%rd2, [rgb2yuv_param_1];
	ld.param.u32 	%r3, [rgb2yuv_param_2];
	ld.param.u32 	%r4, [rgb2yuv_param_3];
	mov.u32 	%r6, %tid.x;
	mov.u32 	%r7, %ctaid.x;
	mov.u32 	%r8, %ntid.x;
	mad.lo.s32 	%r1, %r7, %r8, %r6;
	mov.u32 	%r9, %tid.y;
	mov.u32 	%r10, %ctaid.y;
	mov.u32 	%r11, %ntid.y;
	mad.lo.s32 	%r12, %r10, %r11, %r9;
	setp.ge.s32 	%p1, %r1, %r3;
	setp.ge.s32 	%p2, %r12, %r4;
	or.pred  	%p3, %p1, %p2;
	@%p3 bra 	$L__BB2_2;
	cvta.to.global.u64 	%rd3, %rd1;
	cvta.to.global.u64 	%rd4, %rd2;
	mad.lo.s32 	%r13, %r3, %r12, %r1;
	mul.wide.s32 	%rd5, %r13, 12;
	add.s64 	%rd6, %rd3, %rd5;
	ld.global.f32 	%f1, [%rd6];
	ld.global.f32 	%f2, [%rd6+4];
	ld.global.f32 	%f3, [%rd6+8];
	cvt.f64.f32 	%fd1, %f1;
	cvt.f64.f32 	%fd2, %f2;
	mul.f64 	%fd3, %fd2, 0d3FE2C8B439581062;
	fma.rn.f64 	%fd4, %fd1, 0d3FD322D0E5604189, %fd3;
	cvt.f64.f32 	%fd5, %f3;
	fma.rn.f64 	%fd6, %fd5, 0d3FBD2F1A9FBE76C9, %fd4;
	cvt.rn.f32.f64 	%f4, %fd6;
	add.s64 	%rd7, %rd4, %rd5;
	st.global.f32 	[%rd7], %f4;
	mul.f64 	%fd7, %fd2, 0dBFD27EF9DB22D0E5;
	fma.rn.f64 	%fd8, %fd1, 0dBFC2F1A9FBE76C8B, %fd7;
	fma.rn.f64 	%fd9, %fd5, 0d3FDBF7CED916872B, %fd8;
	cvt.rn.f32.f64 	%f5, %fd9;
	st.global.f32 	[%rd7+4], %f5;
	mul.f64 	%fd10, %fd2, 0dBFE07AE147AE147B;
	fma.rn.f64 	%fd11, %fd1, 0d3FE3AE147AE147AE, %fd10;
	fma.rn.f64 	%fd12, %fd5, 0dBFB999999999999A, %fd11;
	cvt.rn.f32.f64 	%f6, %fd12;
	st.global.f32 	[%rd7+8], %f6;
$L__BB2_2:
	ret;

}
	// .globl	yuv2rgb
.visible .entry yuv2rgb(
	.param .u64 .ptr .align 1 yuv2rgb_param_0,
	.param .u64 .ptr .align 1 yuv2rgb_param_1,
	.param .u32 yuv2rgb_param_2,
	.param .u32 yuv2rgb_param_3
)
{
	.reg .pred 	%p<4>;
	.reg .b32 	%r<14>;
	.reg .b32 	%f<7>;
	.reg .b64 	%rd<8>;
	.reg .b64 	%fd<11>;

	ld.param.u64 	%rd1, [yuv2rgb_param_0];
	ld.param.u64 	%rd2, [yuv2rgb_param_1];
	ld.param.u32 	%r3, [yuv2rgb_param_2];
	ld.param.u32 	%r4, [yuv2rgb_param_3];
	mov.u32 	%r6, %tid.x;
	mov.u32 	%r7, %ctaid.x;
	mov.u32 	%r8, %ntid.x;
	mad.lo.s32 	%r1, %r7, %r8, %r6;
	mov.u32 	%r9, %tid.y;
	mov.u32 	%r10, %ctaid.y;
	mov.u32 	%r11, %ntid.y;
	mad.lo.s32 	%r12, %r10, %r11, %r9;
	setp.ge.s32 	%p1, %r1, %r3;
	setp.ge.s32 	%p2, %r12, %r4;
	or.pred  	%p3, %p1, %p2;
	@%p3 bra 	$L__BB3_2;
	cvta.to.global.u64 	%rd3, %rd1;
	cvta.to.global.u64 	%rd4, %rd2;
	mad.lo.s32 	%r13, %r3, %r12, %r1;
	mul.wide.s32 	%rd5, %r13, 12;
	add.s64 	%rd6, %rd3, %rd5;
	ld.global.f32 	%f1, [%rd6];
	ld.global.f32 	%f2, [%rd6+4];
	ld.global.f32 	%f3, [%rd6+8];
	cvt.f64.f32 	%fd1, %f1;
	cvt.f64.f32 	%fd2, %f2;
	fma.rn.f64 	%fd3, %fd2, 0d0000000000000000, %fd1;
	cvt.f64.f32 	%fd4, %f3;
	fma.rn.f64 	%fd5, %fd4, 0d3FF23D70A3D70A3D, %fd3;
	cvt.rn.f32.f64 	%f4, %fd5;
	add.s64 	%rd7, %rd4, %rd5;
	st.global.f32 	[%rd7], %f4;
	fma.rn.f64 	%fd6, %fd2, 0dBFD947AE147AE148, %fd1;
	fma.rn.f64 	%fd7, %fd4, 0dBFE2978D4FDF3B64, %fd6;
	cvt.rn.f32.f64 	%f5, %fd7;
	st.global.f32 	[%rd7+4], %f5;
	fma.rn.f64 	%fd8, %fd2, 0d40004189374BC6A8, %fd1;
	mul.f64 	%fd9, %fd4, 0d0000000000000000;
	sub.f64 	%fd10, %fd8, %fd9;
	cvt.rn.f32.f64 	%f6, %fd10;
	st.global.f32 	[%rd7+8], %f6;
$L__BB3_2:
	ret;

}


// ===== COMPILED SASS (sm_100) =====

	.target	sm_100

	.elftype	@"ET_EXEC"


//--------------------- .note.nv.tkinfo           --------------------------
	.section	.note.nv.tkinfo,"",@"SHT_NOTE"
	.sectionflags	@"SHF_NOTE_NV_TKINFO"
	.tkinfo
        /*0018*/ 	.word	0x00000002
        /*0030*/ 	.string	""
        /*0030*/ 	.string	"ptxas"
        /*0030*/ 	.string	"Cuda compilation tools, release 13.0, V13.0.88"
        /*0030*/ 	.string	"Build cuda_13.0.r13.0/compiler.36424714_0"
        /*0030*/ 	.string	"-arch sm_100 -m 64 "



//--------------------- .note.nv.cuinfo           --------------------------
	.section	.note.nv.cuinfo,"",@"SHT_NOTE"
	.sectionflags	@"SHF_NOTE_NV_CUINFO"
        /*0018*/ 	.short	0x0002
        /*001a*/ 	.short	0x0064
        /*001c*/ 	.short	0x0082
	.zero		2


//--------------------- .nv.info                  --------------------------
	.section	.nv.info,"",@"SHT_CUDA_INFO"
	.align	4


	//----- nvinfo : EIATTR_REGCOUNT
	.align		4
        /*0000*/ 	.byte	0x04, 0x2f
        /*0002*/ 	.short	(.L_1 - .L_0)
	.align		4
.L_0:
        /*0004*/ 	.word	index@(rgb2yiq)
        /*0008*/ 	.word	0x00000010


	//----- nvinfo : EIATTR_FRAME_SIZE
	.align		4
.L_1:
        /*000c*/ 	.byte	0x04, 0x11
        /*000e*/ 	.short	(.L_3 - .L_2)
	.align		4
.L_2:
        /*0010*/ 	.word	index@(rgb2yiq)
        /*0014*/ 	.word	0x00000000


	//----- nvinfo : EIATTR_REGCOUNT
	.align		4
.L_3:
        /*0018*/ 	.byte	0x04, 0x2f
        /*001a*/ 	.short	(.L_5 - .L_4)
	.align		4
.L_4:
        /*001c*/ 	.word	index@(yiq2rgb)
        /*0020*/ 	.word	0x00000010


	//----- nvinfo : EIATTR_FRAME_SIZE
	.align		4
.L_5:
        /*0024*/ 	.byte	0x04, 0x11
        /*0026*/ 	.short	(.L_7 - .L_6)
	.align		4
.L_6:
        /*0028*/ 	.word	index@(yiq2rgb)
        /*002c*/ 	.word	0x00000000


	//----- nvinfo : EIATTR_REGCOUNT
	.align		4
.L_7:
        /*0030*/ 	.byte	0x04, 0x2f
        /*0032*/ 	.short	(.L_9 - .L_8)
	.align		4
.L_8:
        /*0034*/ 	.word	index@(rgb2yuv)
        /*0038*/ 	.word	0x00000010


	//----- nvinfo : EIATTR_FRAME_SIZE
	.align		4
.L_9:
        /*003c*/ 	.byte	0x04, 0x11
        /*003e*/ 	.short	(.L_11 - .L_10)
	.align		4
.L_10:
        /*0040*/ 	.word	index@(rgb2yuv)
        /*0044*/ 	.word	0x00000000


	//----- nvinfo : EIATTR_REGCOUNT
	.align		4
.L_11:
        /*0048*/ 	.byte	0x04, 0x2f
        /*004a*/ 	.short	(.L_13 - .L_12)
	.align		4
.L_12:
        /*004c*/ 	.word	index@(yuv2rgb)
        /*0050*/ 	.word	0x00000011


	//----- nvinfo : EIATTR_FRAME_SIZE
	.align		4
.L_13:
        /*0054*/ 	.byte	0x04, 0x11
        /*0056*/ 	.short	(.L_15 - .L_14)
	.align		4
.L_14:
        /*0058*/ 	.word	index@(yuv2rgb)
        /*005c*/ 	.word	0x00000000


	//----- nvinfo : EIATTR_MIN_STACK_SIZE
	.align		4
.L_15:
        /*0060*/ 	.byte	0x04, 0x12
        /*0062*/ 	.short	(.L_17 - .L_16)
	.align		4
.L_16:
        /*0064*/ 	.word	index@(yuv2rgb)
        /*0068*/ 	.word	0x00000000


	//----- nvinfo : EIATTR_MIN_STACK_SIZE
	.align		4
.L_17:
        /*006c*/ 	.byte	0x04, 0x12
        /*006e*/ 	.short	(.L_19 - .L_18)
	.align		4
.L_18:
        /*0070*/ 	.word	index@(rgb2yuv)
        /*0074*/ 	.word	0x00000000


	//----- nvinfo : EIATTR_MIN_STACK_SIZE
	.align		4
.L_19:
        /*0078*/ 	.byte	0x04, 0x12
        /*007a*/ 	.short	(.L_21 - .L_20)
	.align		4
.L_20:
        /*007c*/ 	.word	index@(yiq2rgb)
        /*0080*/ 	.word	0x00000000


	//----- nvinfo : EIATTR_MIN_STACK_SIZE
	.align		4
.L_21:
        /*0084*/ 	.byte	0x04, 0x12
        /*0086*/ 	.short	(.L_23 - .L_22)
	.align		4
.L_22:
        /*0088*/ 	.word	index@(rgb2yiq)
        /*008c*/ 	.word	0x00000000
.L_23:


//--------------------- .nv.compat                --------------------------
	.section	.nv.compat,"",@"SHT_CUDA_COMPAT_INFO"
	.align	4
        /*0000*/ 	.byte	0x02, 0x09, 0x00, 0x00, 0x02, 0x02, 0x01, 0x00, 0x02, 0x05, 0x05, 0x00, 0x03, 0x07, 0x01, 0x01
        /*0010*/ 	.byte	0x02, 0x03, 0x00, 0x00, 0x02, 0x06, 0x01, 0x00, 0x04, 0x0b, 0x08, 0x00, 0x01, 0x00, 0x00, 0x00
        /*0020*/ 	.byte	0x00, 0x00, 0x00, 0x00


//--------------------- .nv.info.yuv2rgb          --------------------------
	.section	.nv.info.yuv2rgb,"",@"SHT_CUDA_INFO"
	.sectionflags	@""
	.align	4


	//----- nvinfo : EIATTR_CUDA_API_VERSION
	.align		4
        /*0000*/ 	.byte	0x04, 0x37
        /*0002*/ 	.short	(.L_25 - .L_24)
.L_24:
        /*0004*/ 	.word	0x00000082


	//----- nvinfo : EIATTR_KPARAM_INFO
	.align		4
.L_25:
        /*0008*/ 	.byte	0x04, 0x17
        /*000a*/ 	.short	(.L_27 - .L_26)
.L_26:
        /*000c*/ 	.word	0x00000000
        /*0010*/ 	.short	0x0003
        /*0012*/ 	.short	0x0014
        /*0014*/ 	.byte	0x00, 0xf0, 0x11, 0x00


	//----- nvinfo : EIATTR_KPARAM_INFO
	.align		4
.L_27:
        /*0018*/ 	.byte	0x04, 0x17
        /*001a*/ 	.short	(.L_29 - .L_28)
.L_28:
        /*001c*/ 	.word	0x00000000
        /*0020*/ 	.short	0x0002
        /*0022*/ 	.short	0x0010
        /*0024*/ 	.byte	0x00, 0xf0, 0x11, 0x00


	//----- nvinfo : EIATTR_KPARAM_INFO
	.align		4
.L_29:
        /*0028*/ 	.byte	0x04, 0x17
        /*002a*/ 	.short	(.L_31 - .L_30)
.L_30:
        /*002c*/ 	.word	0x00000000
        /*0030*/ 	.short	0x0001
        /*0032*/ 	.short	0x0008
        /*0034*/ 	.byte	0x00, 0xf5, 0x21, 0x00


	//----- nvinfo : EIATTR_KPARAM_INFO
	.align		4
.L_31:
        /*0038*/ 	.byte	0x04, 0x17
        /*003a*/ 	.short	(.L_33 - .L_32)
.L_32:
        /*003c*/ 	.word	0x00000000
        /*0040*/ 	.short	0x0000
        /*0042*/ 	.short	0x0000
        /*0044*/ 	.byte	0x00, 0xf5, 0x21, 0x00


	//----- nvinfo : EIATTR_SPARSE_MMA_MASK
	.align		4
.L_33:
        /*0048*/ 	.byte	0x03, 0x50
        /*004a*/ 	.short	0x0000


	//----- nvinfo : EIATTR_MAXREG_COUNT
	.align		4
        /*004c*/ 	.byte	0x03, 0x1b
        /*004e*/ 	.short	0x00ff


	//----- nvinfo : EIATTR_MERCURY_ISA_VERSION
	.align		4
        /*0050*/ 	.byte	0x03, 0x5f
        /*0052*/ 	.short	0x0101


	//----- nvinfo : EIATTR_VRC_CTA_INIT_COUNT
	.align		4
        /*0054*/ 	.byte	0x02, 0x4a
	.zero		1
	.zero		1


	//----- nvinfo : EIATTR_EXIT_INSTR_OFFSETS
	.align		4
        /*0058*/ 	.byte	0x04, 0x1c
        /*005a*/ 	.short	(.L_35 - .L_34)


	//   ....[0]....
.L_34:
        /*005c*/ 	.word	0x000000c0


	//   ....[1]....
        /*0060*/ 	.word	0x000002d0


	//----- nvinfo : EIATTR_CBANK_PARAM_SIZE
	.align		4
.L_35:
        /*0064*/ 	.byte	0x03, 0x19
        /*0066*/ 	.short	0x0018


	//----- nvinfo : EIATTR_PARAM_CBANK
	.align		4
        /*0068*/ 	.byte	0x04, 0x0a
        /*006a*/ 	.short	(.L_37 - .L_36)
	.align		4
.L_36:
        /*006c*/ 	.word	index@(.nv.constant0.yuv2rgb)
        /*0070*/ 	.short	0x0380
        /*0072*/ 	.short	0x0018


	//----- nvinfo : EIATTR_SW_WAR
	.align		4
.L_37:
        /*0074*/ 	.byte	0x04, 0x36
        /*0076*/ 	.short	(.L_39 - .L_38)
.L_38:
        /*0078*/ 	.word	0x00000008
.L_39:


//--------------------- .nv.info.rgb2yuv          --------------------------
	.section	.nv.info.rgb2yuv,"",@"SHT_CUDA_INFO"
	.sectionflags	@""
	.align	4


	//----- nvinfo : EIATTR_CUDA_API_VERSION
	.align		4
        /*0000*/ 	.byte	0x04, 0x37
        /*0002*/ 	.short	(.L_41 - .L_40)
.L_40:
        /*0004*/ 	.word	0x00000082


	//----- nvinfo : EIATTR_KPARAM_INFO
	.align		4
.L_41:
        /*0008*/ 	.byte	0x04, 0x17
        /*000a*/ 	.short	(.L_43 - .L_42)
.L_42:
        /*000c*/ 	.word	0x00000000
        /*0010*/ 	.short	0x0003
        /*0012*/ 	.short	0x0014
        /*0014*/ 	.byte	0x00, 0xf0, 0x11, 0x00


	//----- nvinfo : EIATTR_KPARAM_INFO
	.align		4
.L_43:
        /*0018*/ 	.byte	0x04, 0x17
        /*001a*/ 	.short	(.L_45 - .L_44)
.L_44:
        /*001c*/ 	.word	0x00000000
        /*0020*/ 	.short	0x0002
        /*0022*/ 	.short	0x0010
        /*0024*/ 	.byte	0x00, 0xf0, 0x11, 0x00


	//----- nvinfo : EIATTR_KPARAM_INFO
	.align		4
.L_45:
        /*0028*/ 	.byte	0x04, 0x17
        /*002a*/ 	.short	(.L_47 - .L_46)
.L_46:
        /*002c*/ 	.word	0x00000000
        /*0030*/ 	.short	0x0001
        /*0032*/ 	.short	0x0008
        /*0034*/ 	.byte	0x00, 0xf5, 0x21, 0x00


	//----- nvinfo : EIATTR_KPARAM_INFO
	.align		4
.L_47:
        /*0038*/ 	.byte	0x04, 0x17
        /*003a*/ 	.short	(.L_49 - .L_48)
.L_48:
        /*003c*/ 	.word	0x00000000
        /*0040*/ 	.short	0x0000
        /*0042*/ 	.short	0x0000
        /*0044*/ 	.byte	0x00, 0xf5, 0x21, 0x00


	//----- nvinfo : EIATTR_SPARSE_MMA_MASK
	.align		4
.L_49:
        /*0048*/ 	.byte	0x03, 0x50
        /*004a*/ 	.short	0x0000


	//----- nvinfo : EIATTR_MAXREG_COUNT
	.align		4
        /*004c*/ 	.byte	0x03, 0x1b
        /*004e*/ 	.short	0x00ff


	//----- nvinfo : EIATTR_MERCURY_ISA_VERSION
	.align		4
        /*0050*/ 	.byte	0x03, 0x5f
        /*0052*/ 	.short	0x0101


	//----- nvinfo : EIATTR_VRC_CTA_INIT_COUNT
	.align		4
        /*0054*/ 	.byte	0x02, 0x4a
	.zero		1
	.zero		1


	//----- nvinfo : EIATTR_EXIT_INSTR_OFFSETS
	.align		4
        /*0058*/ 	.byte	0x04, 0x1c
        /*005a*/ 	.short	(.L_51 - .L_50)


	//   ....[0]....
.L_50:
        /*005c*/ 	.word	0x000000c0


	//   ....[1]....
        /*0060*/ 	.word	0x000003a0


	//----- nvinfo : EIATTR_CBANK_PARAM_SIZE
	.align		4
.L_51:
        /*0064*/ 	.byte	0x03, 0x19
        /*0066*/ 	.short	0x0018


	//----- nvinfo : EIATTR_PARAM_CBANK
	.align		4
        /*0068*/ 	.byte	0x04, 0x0a
        /*006a*/ 	.short	(.L_53 - .L_52)
	.align		4
.L_52:
        /*006c*/ 	.word	index@(.nv.constant0.rgb2yuv)
        /*0070*/ 	.short	0x0380
        /*0072*/ 	.short	0x0018


	//----- nvinfo : EIATTR_SW_WAR
	.align		4
.L_53:
        /*0074*/ 	.byte	0x04, 0x36
        /*0076*/ 	.short	(.L_55 - .L_54)
.L_54:
        /*0078*/ 	.word	0x00000008
.L_55:


//--------------------- .nv.info.yiq2rgb          --------------------------
	.section	.nv.info.yiq2rgb,"",@"SHT_CUDA_INFO"
	.sectionflags	@""
	.align	4


	//----- nvinfo : EIATTR_CUDA_API_VERSION
	.align		4
        /*0000*/ 	.byte	0x04, 0x37
        /*0002*/ 	.short	(.L_57 - .L_56)
.L_56:
        /*0004*/ 	.word	0x00000082


	//----- nvinfo : EIATTR_KPARAM_INFO
	.align		4
.L_57:
        /*0008*/ 	.byte	0x04, 0x17
        /*000a*/ 	.short	(.L_59 - .L_58)
.L_58:
        /*000c*/ 	.word	0x00000000
        /*0010*/ 	.short	0x0003
        /*0012*/ 	.short	0x0014
        /*0014*/ 	.byte	0x00, 0xf0, 0x11, 0x00


	//----- nvinfo : EIATTR_KPARAM_INFO
	.align		4
.L_59:
        /*0018*/ 	.byte	0x04, 0x17
        /*001a*/ 	.short	(.L_61 - .L_60)
.L_60:
        /*001c*/ 	.word	0x00000000
        /*0020*/ 	.short	0x0002
        /*0022*/ 	.short	0x0010
        /*0024*/ 	.byte	0x00, 0xf0, 0x11, 0x00


	//----- nvinfo : EIATTR_KPARAM_INFO
	.align		4
.L_61:
        /*0028*/ 	.byte	0x04, 0x17
        /*002a*/ 	.short	(.L_63 - .L_62)
.L_62:
        /*002c*/ 	.word	0x00000000
        /*0030*/ 	.short	0x0001
        /*0032*/ 	.short	0x0008
        /*0034*/ 	.byte	0x00, 0xf5, 0x21, 0x00


	//----- nvinfo : EIATTR_KPARAM_INFO
	.align		4
.L_63:
        /*0038*/ 	.byte	0x04, 0x17
        /*003a*/ 	.short	(.L_65 - .L_64)
.L_64:
        /*003c*/ 	.word	0x00000000
        /*0040*/ 	.short	0x0000
        /*0042*/ 	.short	0x0000
        /*0044*/ 	.byte	0x00, 0xf5, 0x21, 0x00


	//----- nvinfo : EIATTR_SPARSE_MMA_MASK
	.align		4
.L_65:
        /*0048*/ 	.byte	0x03, 0x50
        /*004a*/ 	.short	0x0000


	//----- nvinfo : EIATTR_MAXREG_COUNT
	.align		4
        /*004c*/ 	.byte	0x03, 0x1b
        /*004e*/ 	.short	0x00ff


	//----- nvinfo : EIATTR_MERCURY_ISA_VERSION
	.align		4
        /*0050*/ 	.byte	0x03, 0x5f
        /*0052*/ 	.short	0x0101


	//----- nvinfo : EIATTR_VRC_CTA_INIT_COUNT
	.align		4
        /*0054*/ 	.byte	0x02, 0x4a
	.zero		1
	.zero		1


	//----- nvinfo : EIATTR_EXIT_INSTR_OFFSETS
	.align		4
        /*0058*/ 	.byte	0x04, 0x1c
        /*005a*/ 	.short	(.L_67 - .L_66)


	//   ....[0]....
.L_66:
        /*005c*/ 	.word	0x000000c0


	//   ....[1]....
        /*0060*/ 	.word	0x00000310


	//----- nvinfo : EIATTR_CBANK_PARAM_SIZE
	.align		4
.L_67:
        /*0064*/ 	.byte	0x03, 0x19
        /*0066*/ 	.short	0x0018


	//----- nvinfo : EIATTR_PARAM_CBANK
	.align		4
        /*0068*/ 	.byte	0x04, 0x0a
        /*006a*/ 	.short	(.L_69 - .L_68)
	.align		4
.L_68:
        /*006c*/ 	.word	index@(.nv.constant0.yiq2rgb)
        /*0070*/ 	.short	0x0380
        /*0072*/ 	.short	0x0018


	//----- nvinfo : EIATTR_SW_WAR
	.align		4
.L_69:
        /*0074*/ 	.byte	0x04, 0x36
        /*0076*/ 	.short	(.L_71 - .L_70)
.L_70:
        /*0078*/ 	.word	0x00000008
.L_71:


//--------------------- .nv.info.rgb2yiq          --------------------------
	.section	.nv.info.rgb2yiq,"",@"SHT_CUDA_INFO"
	.sectionflags	@""
	.align	4


	//----- nvinfo : EIATTR_CUDA_API_VERSION
	.align		4
        /*0000*/ 	.byte	0x04, 0x37
        /*0002*/ 	.short	(.L_73 - .L_72)
.L_72:
        /*0004*/ 	.word	0x00000082


	//----- nvinfo : EIATTR_KPARAM_INFO
	.align		4
.L_73:
        /*0008*/ 	.byte	0x04, 0x17
        /*000a*/ 	.short	(.L_75 - .L_74)
.L_74:
        /*000c*/ 	.word	0x00000000
        /*0010*/ 	.short	0x0003
        /*0012*/ 	.short	0x0014
        /*0014*/ 	.byte	0x00, 0xf0, 0x11, 0x00


	//----- nvinfo : EIATTR_KPARAM_INFO
	.align		4
.L_75:
        /*0018*/ 	.byte	0x04, 0x17
        /*001a*/ 	.short	(.L_77 - .L_76)
.L_76:
        /*001c*/ 	.word	0x00000000
        /*0020*/ 	.short	0x0002
        /*0022*/ 	.short	0x0010
        /*0024*/ 	.byte	0x00, 0xf0, 0x11, 0x00


	//----- nvinfo : EIATTR_KPARAM_INFO
	.align		4
.L_77:
        /*0028*/ 	.byte	0x04, 0x17
        /*002a*/ 	.short	(.L_79 - .L_78)
.L_78:
        /*002c*/ 	.word	0x00000000
        /*0030*/ 	.short	0x0001
        /*0032*/ 	.short	0x0008
        /*0034*/ 	.byte	0x00, 0xf5, 0x21, 0x00


	//----- nvinfo : EIATTR_KPARAM_INFO
	.align		4
.L_79:
        /*0038*/ 	.byte	0x04, 0x17
        /*003a*/ 	.short	(.L_81 - .L_80)
.L_80:
        /*003c*/ 	.word	0x00000000
        /*0040*/ 	.short	0x0000
        /*0042*/ 	.short	0x0000
        /*0044*/ 	.byte	0x00, 0xf5, 0x21, 0x00


	//----- nvinfo : EIATTR_SPARSE_MMA_MASK
	.align		4
.L_81:
        /*0048*/ 	.byte	0x03, 0x50
        /*004a*/ 	.short	0x0000


	//----- nvinfo : EIATTR_MAXREG_COUNT
	.align		4
        /*004c*/ 	.byte	0x03, 0x1b
        /*004e*/ 	.short	0x00ff


	//----- nvinfo : EIATTR_MERCURY_ISA_VERSION
	.align		4
        /*0050*/ 	.byte	0x03, 0x5f
        /*0052*/ 	.short	0x0101


	//----- nvinfo : EIATTR_VRC_CTA_INIT_COUNT
	.align		4
        /*0054*/ 	.byte	0x02, 0x4a
	.zero		1
	.zero		1


	//----- nvinfo : EIATTR_EXIT_INSTR_OFFSETS
	.align		4
        /*0058*/ 	.byte	0x04, 0x1c
        /*005a*/ 	.short	(.L_83 - .L_82)


	//   ....[0]....
.L_82:
        /*005c*/ 	.word	0x000000c0


	//   ....[1]....
        /*0060*/ 	.word	0x000003a0


	//----- nvinfo : EIATTR_CBANK_PARAM_SIZE
	.align		4
.L_83:
        /*0064*/ 	.byte	0x03, 0x19
        /*0066*/ 	.short	0x0018


	//----- nvinfo : EIATTR_PARAM_CBANK
	.align		4
        /*0068*/ 	.byte	0x04, 0x0a
        /*006a*/ 	.short	(.L_85 - .L_84)
	.align		4
.L_84:
        /*006c*/ 	.word	index@(.nv.constant0.rgb2yiq)
        /*0070*/ 	.short	0x0380
        /*0072*/ 	.short	0x0018


	//----- nvinfo : EIATTR_SW_WAR
	.align		4
.L_85:
        /*0074*/ 	.byte	0x04, 0x36
        /*0076*/ 	.short	(.L_87 - .L_86)
.L_86:
        /*0078*/ 	.word	0x00000008
.L_87:


//--------------------- .nv.callgraph             --------------------------
	.section	.nv.callgraph,"",@"SHT_CUDA_CALLGRAPH"
	.align	4
	.sectionentsize	8
	.align		4
        /*0000*/ 	.word	0x00000000
	.align		4
        /*0004*/ 	.word	0xffffffff
	.align		4
        /*0008*/ 	.word	0x00000000
	.align		4
        /*000c*/ 	.word	0xfffffffe
	.align		4
        /*0010*/ 	.word	0x00000000
	.align		4
        /*0014*/ 	.word	0xfffffffd
	.align		4
        /*0018*/ 	.word	0x00000000
	.align		4
        /*001c*/ 	.word	0xfffffffc


//--------------------- .text.yuv2rgb             --------------------------
	.section	.text.yuv2rgb,"ax",@progbits
	.align	128
        .global         yuv2rgb
        .type           yuv2rgb,@function
        .size           yuv2rgb,(.L_x_4 - yuv2rgb)
        .other          yuv2rgb,@"STO_CUDA_ENTRY STV_DEFAULT"
yuv2rgb:
.text.yuv2rgb:
[----:B------:R-:W-:Y:S01]  /*0000*/  LDC R1, c[0x0][0x37c] ;  /* 0x0000df00ff017b82 */ /* 0x000fe20000000800 */
[----:B------:R-:W0:Y:S07]  /*0010*/  S2R R5, SR_TID.Y ;  /* 0x0000000000057919 */ /* 0x000e2e0000002200 */
[----:B------:R-:W1:Y:S01]  /*0020*/  LDC R3, c[0x0][0x360] ;  /* 0x0000d800ff037b82 */ /* 0x000e620000000800 */
[----:B------:R-:W2:Y:S01]  /*0030*/  LDCU.64 UR6, c[0x0][0x390] ;  /* 0x00007200ff0677ac */ /* 0x000ea20008000a00 */
[----:B------:R-:W1:Y:S06]  /*0040*/  S2R R0, SR_TID.X ;  /* 0x0000000000007919 */ /* 0x000e6c0000002100 */
[----:B------:R-:W0:Y:S08]  /*0050*/  S2UR UR5, SR_CTAID.Y ;  /* 0x00000000000579c3 */ /* 0x000e300000002600 */
[----:B------:R-:W0:Y:S08]  /*0060*/  LDC R2, c[0x0][0x364] ;  /* 0x0000d900ff027b82 */ /* 0x000e300000000800 */
[----:B------:R-:W1:Y:S01]  /*0070*/  S2UR UR4, SR_CTAID.X ;  /* 0x00000000000479c3 */ /* 0x000e620000002500 */
[----:B0-----:R-:W-:-:S05]  /*0080*/  IMAD R5, R2, UR5, R5 ;  /* 0x0000000502057c24 */ /* 0x001fca000f8e0205 */
[----:B--2---:R-:W-:Y:S01]  /*0090*/  ISETP.GE.AND P0, PT, R5, UR7, PT ;  /* 0x0000000705007c0c */ /* 0x004fe2000bf06270 */
[----:B-1----:R-:W-:-:S05]  /*00a0*/  IMAD R0, R3, UR4, R0 ;  /* 0x0000000403007c24 */ /* 0x002fca000f8e0200 */
[----:B------:R-:W-:-:S13]  /*00b0*/  ISETP.GE.OR P0, PT, R0, UR6, P0 ;  /* 0x0000000600007c0c */ /* 0x000fda0008706670 */
[----:B------:R-:W-:Y:S05]  /*00c0*/  @P0 EXIT ;  /* 0x000000000000094d */ /* 0x000fea0003800000 */
[----:B------:R-:W0:Y:S01]  /*00d0*/  LDC.64 R2, c[0x0][0x380] ;  /* 0x0000e000ff027b82 */ /* 0x000e220000000a00 */
[----:B------:R-:W1:Y:S01]  /*00e0*/  LDCU.64 UR4, c[0x0][0x358] ;  /* 0x00006b00ff0477ac */ /* 0x000e620008000a00 */
[----:B------:R-:W-:-:S04]  /*00f0*/  IMAD R0, R5, UR6, R0 ;  /* 0x0000000605007c24 */ /* 0x000fc8000f8e0200 */
[----:B0-----:R-:W-:-:S05]  /*0100*/  IMAD.WIDE R2, R0, 0xc, R2 ;  /* 0x0000000c00027825 */ /* 0x001fca00078e0202 */
[----:B-1----:R-:W2:Y:S04]  /*0110*/  LDG.E R14, desc[UR4][R2.64] ;  /* 0x00000004020e7981 */ /* 0x002ea8000c1e1900 */
[----:B------:R-:W3:Y:S04]  /*0120*/  LDG.E R6, desc[UR4][R2.64+0x4] ;  /* 0x0000040402067981 */ /* 0x000ee8000c1e1900 */
[----:B------:R0:W4:Y:S01]  /*0130*/  LDG.E R10, desc[UR4][R2.64+0x8] ;  /* 0x00000804020a7981 */ /* 0x000122000c1e1900 */
[----:B------:R-:W-:Y:S01]  /*0140*/  UMOV UR8, 0xa3d70a3d ;  /* 0xa3d70a3d00087882 */ /* 0x000fe20000000000 */
[----:B------:R-:W-:Y:S01]  /*0150*/  UMOV UR9, 0x3ff23d70 ;  /* 0x3ff23d7000097882 */ /* 0x000fe20000000000 */
[----:B------:R-:W-:Y:S01]  /*0160*/  UMOV UR10, 0x147ae148 ;  /* 0x147ae148000a7882 */ /* 0x000fe20000000000 */
[----:B------:R-:W-:Y:S01]  /*0170*/  UMOV UR11, 0x3fd947ae ;  /* 0x3fd947ae000b7882 */ /* 0x000fe20000000000 */
[----:B0-----:R-:W0:Y:S02]  /*0180*/  LDC.64 R2, c[0x0][0x388] ;  /* 0x0000e200ff027b82 */ /* 0x001e240000000a00 */
[----:B0-----:R-:W-:Y:S01]  /*0190*/  IMAD.WIDE R2, R0, 0xc, R2 ;  /* 0x0000000c00027825 */ /* 0x001fe200078e0202 */
[----:B--2---:R-:W-:Y:S08]  /*01a0*/  F2F.F64.F32 R4, R14 ;  /* 0x0000000e00047310 */ /* 0x004ff00000201800 */
[----:B---3--:R-:W0:Y:S08]  /*01b0*/  F2F.F64.F32 R6, R6 ;  /* 0x0000000600067310 */ /* 0x008e300000201800 */
[----:B----4-:R-:W1:Y:S01]  /*01c0*/  F2F.F64.F32 R10, R10 ;  /* 0x0000000a000a7310 */ /* 0x010e620000201800 */
[----:B0-----:R-:W-:-:S02]  /*01d0*/  DFMA R8, RZ, R6, R4 ;  /* 0x00000006ff08722b */ /* 0x001fc40000000004 */
[----:B------:R-:W-:-:S06]  /*01e0*/  DFMA R12, R6, -UR10, R4 ;  /* 0x8000000a060c7c2b */ /* 0x000fcc0008000004 */
[----:B-1----:R-:W-:Y:S01]  /*01f0*/  DFMA R8, R10, UR8, R8 ;  /* 0x000000080a087c2b */ /* 0x002fe20008000008 */
[----:B------:R-:W-:Y:S01]  /*0200*/  UMOV UR8, 0x374bc6a8 ;  /* 0x374bc6a800087882 */ /* 0x000fe20000000000 */
[----:B------:R-:W-:Y:S02]  /*0210*/  UMOV UR9, 0x40004189 ;  /* 0x4000418900097882 */ /* 0x000fe40000000000 */
[----:B------:R-:W-:Y:S01]  /*0220*/  DFMA R4, R6, UR8, R4 ;  /* 0x0000000806047c2b */ /* 0x000fe20008000004 */
[----:B------:R-:W-:Y:S01]  /*0230*/  UMOV UR8, 0x4fdf3b64 ;  /* 0x4fdf3b6400087882 */ /* 0x000fe20000000000 */
[----:B------:R-:W-:Y:S02]  /*0240*/  UMOV UR9, 0x3fe2978d ;  /* 0x3fe2978d00097882 */ /* 0x000fe40000000000 */
[----:B------:R-:W-:Y:S02]  /*0250*/  DFMA R12, R10, -UR8, R12 ;  /* 0x800000080a0c7c2b */ /* 0x000fe4000800000c */
[----:B------:R-:W0:Y:S02]  /*0260*/  F2F.F32.F64 R9, R8 ;  /* 0x0000000800097310 */ /* 0x000e240000301000 */
[----:B------:R-:W-:-:S06]  /*0270*/  DFMA R4, -RZ, R10, R4 ;  /* 0x0000000aff04722b */ /* 0x000fcc0000000104 */
[----:B------:R-:W1:Y:S01]  /*0280*/  F2F.F32.F64 R13, R12 ;  /* 0x0000000c000d7310 */ /* 0x000e620000301000 */
[----:B0-----:R-:W-:Y:S07]  /*0290*/  STG.E desc[UR4][R2.64], R9 ;  /* 0x0000000902007986 */ /* 0x001fee000c101904 */
[----:B------:R-:W0:Y:S01]  /*02a0*/  F2F.F32.F64 R5, R4 ;  /* 0x0000000400057310 */ /* 0x000e220000301000 */
[----:B-1----:R-:W-:Y:S04]  /*02b0*/  STG.E desc[UR4][R2.64+0x4], R13 ;  /* 0x0000040d02007986 */ /* 0x002fe8000c101904 */
[----:B0-----:R-:W-:Y:S01]  /*02c0*/  STG.E desc[UR4][R2.64+0x8], R5 ;  /* 0x0000080502007986 */ /* 0x001fe2000c101904 */
[----:B------:R-:W-:Y:S05]  /*02d0*/  EXIT ;  /* 0x000000000000794d */ /* 0x000fea0003800000 */
.L_x_0:
[----:B------:R-:W-:-:S00]  /*02e0*/  BRA `(.L_x_0) ;  /* 0xfffffffc00fc7947 */ /* 0x000fc0000383ffff */
[----:B------:R-:W-:-:S00]  /*02f0*/  NOP ;  /* 0x0000000000007918 */ /* 0x000fc00000000000 */
        /* <DEDUP_REMOVED lines=8> */
.L_x_4:


//--------------------- .text.rgb2yuv             --------------------------
	.section	.text.rgb2yuv,"ax",@progbits
	.align	128
        .global         rgb2yuv
        .type           rgb2yuv,@function
        .size           rgb2yuv,(.L_x_5 - rgb2yuv)
        .other          rgb2yuv,@"STO_CUDA_ENTRY STV_DEFAULT"
rgb2yuv:
.text.rgb2yuv:
        /* <DEDUP_REMOVED lines=24> */
[----:B0-----:R-:W0:Y:S01]  /*0180*/  LDC.64 R4, c[0x0][0x388] ;  /* 0x0000e200ff047b82 */ /* 0x001e220000000a00 */
[----:B--2---:R-:W1:Y:S08]  /*0190*/  F2F.F64.F32 R8, R8 ;  /* 0x0000000800087310 */ /* 0x004e700000201800 */
[----:B---3--:R-:W2:Y:S01]  /*01a0*/  F2F.F64.F32 R6, R6 ;  /* 0x0000000600067310 */ /* 0x008ea20000201800 */
[----:B-1----:R-:W-:-:S07]  /*01b0*/  DMUL R10, R8, UR8 ;  /* 0x00000008080a7c28 */ /* 0x002fce0008000000 */
[----:B----4-:R-:W1:Y:S01]  /*01c0*/  F2F.F64.F32 R2, R2 ;  /* 0x0000000200027310 */ /* 0x010e620000201800 */
[----:B------:R-:W-:Y:S01]  /*01d0*/  UMOV UR8, 0xe5604189 ;  /* 0xe560418900087882 */ /* 0x000fe20000000000 */
[----:B------:R-:W-:Y:S01]  /*01e0*/  UMOV UR9, 0x3fd322d0 ;  /* 0x3fd322d000097882 */ /* 0x000fe20000000000 */
[----:B------:R-:W-:Y:S01]  /*01f0*/  DMUL R12, R8, -UR10 ;  /* 0x8000000a080c7c28 */ /* 0x000fe20008000000 */
[----:B------:R-:W-:Y:S01]  /*0200*/  UMOV UR10, 0xfbe76c8b ;  /* 0xfbe76c8b000a7882 */ /* 0x000fe20000000000 */
[----:B------:R-:W-:Y:S01]  /*0210*/  UMOV UR11, 0x3fc2f1a9 ;  /* 0x3fc2f1a9000b7882 */ /* 0x000fe20000000000 */
[----:B--2---:R-:W-:Y:S01]  /*0220*/  DFMA R10, R6, UR8, R10 ;  /* 0x00000008060a7c2b */ /* 0x004fe2000800000a */
[----:B------:R-:W-:Y:S01]  /*0230*/  UMOV UR8, 0x9fbe76c9 ;  /* 0x9fbe76c900087882 */ /* 0x000fe20000000000 */
[----:B------:R-:W-:-:S03]  /*0240*/  UMOV UR9, 0x3fbd2f1a ;  /* 0x3fbd2f1a00097882 */ /* 0x000fc60000000000 */
[----:B------:R-:W-:Y:S01]  /*0250*/  DFMA R12, R6, -UR10, R12 ;  /* 0x8000000a060c7c2b */ /* 0x000fe2000800000c */
[----:B------:R-:W-:Y:S01]  /*0260*/  UMOV UR10, 0x7ae147ae ;  /* 0x7ae147ae000a7882 */ /* 0x000fe20000000000 */
[----:B------:R-:W-:Y:S01]  /*0270*/  UMOV UR11, 0x3fe3ae14 ;  /* 0x3fe3ae14000b7882 */ /* 0x000fe20000000000 */
[----:B-1----:R-:W-:Y:S01]  /*0280*/  DFMA R10, R2, UR8, R10 ;  /* 0x00000008020a7c2b */ /* 0x002fe2000800000a */
[----:B------:R-:W-:Y:S01]  /*0290*/  UMOV UR8, 0x47ae147b ;  /* 0x47ae147b00087882 */ /* 0x000fe20000000000 */
[----:B------:R-:W-:Y:S02]  /*02a0*/  UMOV UR9, 0x3fe07ae1 ;  /* 0x3fe07ae100097882 */ /* 0x000fe40000000000 */
[----:B------:R-:W-:Y:S01]  /*02b0*/  DMUL R8, R8, -UR8 ;  /* 0x8000000808087c28 */ /* 0x000fe20008000000 */
[----:B------:R-:W-:Y:S01]  /*02c0*/  UMOV UR8, 0xd916872b ;  /* 0xd916872b00087882 */ /* 0x000fe20000000000 */
[----:B------:R-:W-:Y:S02]  /*02d0*/  UMOV UR9, 0x3fdbf7ce ;  /* 0x3fdbf7ce00097882 */ /* 0x000fe40000000000 */
[----:B------:R-:W-:Y:S01]  /*02e0*/  DFMA R12, R2, UR8, R12 ;  /* 0x00000008020c7c2b */ /* 0x000fe2000800000c */
[----:B------:R-:W-:Y:S01]  /*02f0*/  UMOV UR8, 0x9999999a ;  /* 0x9999999a00087882 */ /* 0x000fe20000000000 */
[----:B------:R-:W-:Y:S01]  /*0300*/  UMOV UR9, 0x3fb99999 ;  /* 0x3fb9999900097882 */ /* 0x000fe20000000000 */
[----:B------:R-:W1:Y:S01]  /*0310*/  F2F.F32.F64 R11, R10 ;  /* 0x0000000a000b7310 */ /* 0x000e620000301000 */
[----:B------:R-:W-:-:S07]  /*0320*/  DFMA R8, R6, UR10, R8 ;  /* 0x0000000a06087c2b */ /* 0x000fce0008000008 */
[----:B------:R-:W2:Y:S01]  /*0330*/  F2F.F32.F64 R13, R12 ;  /* 0x0000000c000d7310 */ /* 0x000ea20000301000 */
[----:B------:R-:W-:Y:S01]  /*0340*/  DFMA R8, R2, -UR8, R8 ;  /* 0x8000000802087c2b */ /* 0x000fe20008000008 */
[----:B0-----:R-:W-:-:S05]  /*0350*/  IMAD.WIDE R2, R0, 0xc, R4 ;  /* 0x0000000c00027825 */ /* 0x001fca00078e0204 */
[----:B-1----:R-:W-:Y:S04]  /*0360*/  STG.E desc[UR4][R2.64], R11 ;  /* 0x0000000b02007986 */ /* 0x002fe8000c101904 */
[----:B------:R-:W0:Y:S01]  /*0370*/  F2F.F32.F64 R9, R8 ;  /* 0x0000000800097310 */ /* 0x000e220000301000 */
[----:B--2---:R-:W-:Y:S04]  /*0380*/  STG.E desc[UR4][R2.64+0x4], R13 ;  /* 0x0000040d02007986 */ /* 0x004fe8000c101904 */
[----:B0-----:R-:W-:Y:S01]  /*0390*/  STG.E desc[UR4][R2.64+0x8], R9 ;  /* 0x0000080902007986 */ /* 0x001fe2000c101904 */
[----:B------:R-:W-:Y:S05]  /*03a0*/  EXIT ;  /* 0x000000000000794d */ /* 0x000fea0003800000 */
.L_x_1:
        /* <DEDUP_REMOVED lines=13> */
.L_x_5:


//--------------------- .text.yiq2rgb             --------------------------
	.section	.text.yiq2rgb,"ax",@progbits
	.align	128
        .global         yiq2rgb
        .type           yiq2rgb,@function
        .size           yiq2rgb,(.L_x_6 - yiq2rgb)
        .other          yiq2rgb,@"STO_CUDA_ENTRY STV_DEFAULT"
yiq2rgb:
.text.yiq2rgb:
        /* <DEDUP_REMOVED lines=29> */
[C-C-:B0-----:R-:W-:Y:S01]  /*01d0*/  DFMA R8, R6.reuse, UR8, R4.reuse ;  /* 0x0000000806087c2b */ /* 0x141fe20008000004 */
[----:B------:R-:W-:Y:S01]  /*01e0*/  UMOV UR8, 0x645a1cac ;  /* 0x645a1cac00087882 */ /* 0x000fe20000000000 */
[C-C-:B------:R-:W-:Y:S01]  /*01f0*/  DFMA R12, R6.reuse, -UR10, R4.reuse ;  /* 0x8000000a060c7c2b */ /* 0x140fe20008000004 */
[----:B------:R-:W-:Y:S01]  /*0200*/  UMOV UR10, 0xe560419 ;  /* 0x0e560419000a7882 */ /* 0x000fe20000000000 */
[----:B------:R-:W-:Y:S01]  /*0210*/  UMOV UR11, 0x3ff1b22d ;  /* 0x3ff1b22d000b7882 */ /* 0x000fe20000000000 */
[----:B------:R-:W-:Y:S01]  /*0220*/  UMOV UR9, 0x3fe3df3b ;  /* 0x3fe3df3b00097882 */ /* 0x000fe20000000000 */
[----:B------:R-:W-:-:S02]  /*0230*/  DFMA R4, R6, -UR10, R4 ;  /* 0x8000000a06047c2b */ /* 0x000fc40008000004 */
[C---:B-1----:R-:W-:Y:S01]  /*0240*/  DFMA R8, R10.reuse, UR8, R8 ;  /* 0x000000080a087c2b */ /* 0x042fe20008000008 */
[----:B------:R-:W-:Y:S01]  /*0250*/  UMOV UR8, 0x5810624e ;  /* 0x5810624e00087882 */ /* 0x000fe20000000000 */
[----:B------:R-:W-:Y:S02]  /*0260*/  UMOV UR9, 0x3fe4b439 ;  /* 0x3fe4b43900097882 */ /* 0x000fe40000000000 */
[C---:B------:R-:W-:Y:S01]  /*0270*/  DFMA R12, R10.reuse, -UR8, R12 ;  /* 0x800000080a0c7c2b */ /* 0x040fe2000800000c */
[----:B------:R-:W-:Y:S01]  /*0280*/  UMOV UR8, 0xed916873 ;  /* 0xed91687300087882 */ /* 0x000fe20000000000 */
[----:B------:R-:W-:Y:S02]  /*0290*/  UMOV UR9, 0x3ffb3f7c ;  /* 0x3ffb3f7c00097882 */ /* 0x000fe40000000000 */
[----:B------:R-:W-:Y:S02]  /*02a0*/  DFMA R4, R10, -UR8, R4 ;  /* 0x800000080a047c2b */ /* 0x000fe40008000004 */
[----:B------:R-:W0:Y:S08]  /*02b0*/  F2F.F32.F64 R9, R8 ;  /* 0x0000000800097310 */ /* 0x000e300000301000 */
[----:B------:R-:W1:Y:S01]  /*02c0*/  F2F.F32.F64 R13, R12 ;  /* 0x0000000c000d7310 */ /* 0x000e620000301000 */
[----:B0-----:R-:W-:Y:S07]  /*02d0*/  STG.E desc[UR4][R2.64], R9 ;  /* 0x0000000902007986 */ /* 0x001fee000c101904 */
[----:B------:R-:W0:Y:S01]  /*02e0*/  F2F.F32.F64 R5, R4 ;  /* 0x0000000400057310 */ /* 0x000e220000301000 */
[----:B-1----:R-:W-:Y:S04]  /*02f0*/  STG.E desc[UR4][R2.64+0x4], R13 ;  /* 0x0000040d02007986 */ /* 0x002fe8000c101904 */
[----:B0-----:R-:W-:Y:S01]  /*0300*/  STG.E desc[UR4][R2.64+0x8], R5 ;  /* 0x0000080502007986 */ /* 0x001fe2000c101904 */
[----:B------:R-:W-:Y:S05]  /*0310*/  EXIT ;  /* 0x000000000000794d */ /* 0x000fea0003800000 */
.L_x_2:
        /* <DEDUP_REMOVED lines=14> */
.L_x_6:


//--------------------- .text.rgb2yiq             --------------------------
	.section	.text.rgb2yiq,"ax",@progbits
	.align	128
        .global         rgb2yiq
        .type           rgb2yiq,@function
        .size           rgb2yiq,(.L_x_7 - rgb2yiq)
        .other          rgb2yiq,@"STO_CUDA_ENTRY STV_DEFAULT"
rgb2yiq:
.text.rgb2yiq:
        /* <DEDUP_REMOVED lines=37> */
[----:B------:R-:W-:Y:S01]  /*0250*/  DFMA R12, R6, UR10, R12 ;  /* 0x0000000a060c7c2b */ /* 0x000fe2000800000c */
        /* <DEDUP_REMOVED lines=8> */
[----:B------:R-:W-:Y:S01]  /*02e0*/  DFMA R12, R2, -UR8, R12 ;  /* 0x80000008020c7c2b */ /* 0x000fe2000800000c */
[----:B------:R-:W-:Y:S01]  /*02f0*/  UMOV UR8, 0xd916872b ;  /* 0xd916872b00087882 */ /* 0x000fe20000000000 */
[----:B------:R-:W-:Y:S01]  /*0300*/  UMOV UR9, 0x3fd3f7ce ;  /* 0x3fd3f7ce00097882 */ /* 0x000fe20000000000 */
[----:B------:R-:W1:Y:S01]  /*0310*/  F2F.F32.F64 R11, R10 ;  /* 0x0000000a000b7310 */ /* 0x000e620000301000 */
[----:B------:R-:W-:-:S07]  /*0320*/  DFMA R8, R6, UR10, R8 ;  /* 0x0000000a06087c2b */ /* 0x000fce0008000008 */
[----:B------:R-:W2:Y:S01]  /*0330*/  F2F.F32.F64 R13, R12 ;  /* 0x0000000c000d7310 */ /* 0x000ea20000301000 */
[----:B------:R-:W-:Y:S01]  /*0340*/  DFMA R8, R2, UR8, R8 ;  /* 0x0000000802087c2b */ /* 0x000fe20008000008 */
[----:B0-----:R-:W-:-:S05]  /*0350*/  IMAD.WIDE R2, R0, 0xc, R4 ;  /* 0x0000000c00027825 */ /* 0x001fca00078e0204 */
[----:B-1----:R-:W-:Y:S04]  /*0360*/  STG.E desc[UR4][R2.64], R11 ;  /* 0x0000000b02007986 */ /* 0x002fe8000c101904 */
[----:B------:R-:W0:Y:S01]  /*0370*/  F2F.F32.F64 R9, R8 ;  /* 0x0000000800097310 */ /* 0x000e220000301000 */
[----:B--2---:R-:W-:Y:S04]  /*0380*/  STG.E desc[UR4][R2.64+0x4], R13 ;  /* 0x0000040d02007986 */ /* 0x004fe8000c101904 */
[----:B0-----:R-:W-:Y:S01]  /*0390*/  STG.E desc[UR4][R2.64+0x8], R9 ;  /* 0x0000080902007986 */ /* 0x001fe2000c101904 */
[----:B------:R-:W-:Y:S05]  /*03a0*/  EXIT ;  /* 0x000000000000794d */ /* 0x000fea0003800000 */
.L_x_3:
        /* <DEDUP_REMOVED lines=13> */
.L_x_7:


//--------------------- .nv.shared.reserved.0     --------------------------
	.section	.nv.shared.reserved.0,"aw",@nobits
	.weak		__nv_reservedSMEM_offset_0_alias
	.size		__nv_reservedSMEM_offset_0_alias, 0, 64
	.other		__nv_reservedSMEM_offset_0_alias,@"STO_CUDA_RESERVED_SHARED STV_DEFAULT"
__nv_reservedSMEM_offset_0_alias:
	.zero		0
	.zero		64


//--------------------- .nv.constant0.yuv2rgb     --------------------------
	.section	.nv.constant0.yuv2rgb,"a",@progbits
	.sectionflags	@""
	.align	4
.nv.constant0.yuv2rgb:
	.zero		920


//--------------------- .nv.constant0.rgb2yuv     --------------------------
	.section	.nv.constant0.rgb2yuv,"a",@progbits
	.sectionflags	@""
	.align	4
.nv.constant0.rgb2yuv:
	.zero		920


//--------------------- .nv.constant0.yiq2rgb     --------------------------
	.section	.nv.constant0.yiq2rgb,"a",@progbits
	.sectionflags	@""
	.align	4
.nv.constant0.yiq2rgb:
	.zero		920


//--------------------- .nv.constant0.rgb2yiq     --------------------------
	.section	.nv.constant0.rgb2yiq,"a",@progbits
	.sectionflags	@""
	.align	4
.nv.constant0.rgb2yiq:
	.zero		920


//--------------------- SYMBOLS --------------------------

	.type		.nv.reservedSmem.offset0,@object
	.size		.nv.reservedSmem.offset0,0x4
